//
// Generated by NVIDIA NVVM Compiler
//
// Compiler Build ID: CL-36424714
// Cuda compilation tools, release 13.0, V13.0.88
// Based on NVVM 20.0.0
//

.version 9.0
.target sm_100
.address_size 64

	// .globl	doTheThing

.visible .entry doTheThing(
	.param .u64 .ptr .align 1 doTheThing_param_0,
	.param .u32 doTheThing_param_1
)
{


	ret;

}
	// .globl	addArrays
.visible .entry addArrays(
	.param .u64 .ptr .align 1 addArrays_param_0,
	.param .u32 addArrays_param_1,
	.param .u64 .ptr .align 1 addArrays_param_2,
	.param .u32 addArrays_param_3,
	.param .u64 .ptr .align 1 addArrays_param_4,
	.param .u32 addArrays_param_5
)
{
	.reg .pred 	%p<2>;
	.reg .b32 	%r<5>;
	.reg .b64 	%rd<11>;

	ld.param.u64 	%rd1, [addArrays_param_0];
	ld.param.u64 	%rd2, [addArrays_param_2];
	ld.param.u64 	%rd3, [addArrays_param_4];
	mov.u32 	%r1, %ctaid.x;
	setp.gt.u32 	%p1, %r1, 999999;
	@%p1 bra 	$L__BB1_2;
	cvta.to.global.u64 	%rd4, %rd1;
	cvta.to.global.u64 	%rd5, %rd2;
	cvta.to.global.u64 	%rd6, %rd3;
	mul.wide.u32 	%rd7, %r1, 4;
	add.s64 	%rd8, %rd4, %rd7;
	ld.global.u32 	%r2, [%rd8];
	add.s64 	%rd9, %rd5, %rd7;
	ld.global.u32 	%r3, [%rd9];
	add.s32 	%r4, %r3, %r2;
	add.s64 	%rd10, %rd6, %rd7;
	st.global.u32 	[%rd10], %r4;
$L__BB1_2:
	ret;

}
	// .globl	findPrimes
.visible .entry findPrimes(
	.param .u64 .ptr .align 1 findPrimes_param_0,
	.param .u32 findPrimes_param_1,
	.param .u64 .ptr .align 1 findPrimes_param_2,
	.param .u32 findPrimes_param_3
)
{
	.reg .pred 	%p<8>;
	.reg .b32 	%r<18>;
	.reg .b64 	%rd<9>;

	ld.param.u64 	%rd1, [findPrimes_param_0];
	ld.param.u64 	%rd2, [findPrimes_param_2];
	mov.u32 	%r1, %ctaid.x;
	setp.gt.u32 	%p1, %r1, 999999;
	@%p1 bra 	$L__BB2_8;
	cvta.to.global.u64 	%rd3, %rd1;
	mul.wide.u32 	%rd4, %r1, 4;
	add.s64 	%rd5, %rd3, %rd4;
	ld.global.u32 	%r2, [%rd5];
	add.s32 	%r8, %r2, -1;
	setp.lt.u32 	%p2, %r8, 2;
	mov.b32 	%r7, 1;
	mov.u32 	%r17, %r7;
	@%p2 bra 	$L__BB2_7;
	and.b32  	%r10, %r2, 1;
	setp.eq.b32 	%p3, %r10, 1;
	not.pred 	%p4, %p3;
	mov.b32 	%r9, 0;
	mov.u32 	%r17, %r9;
	@%p4 bra 	$L__BB2_7;
	setp.lt.s32 	%p5, %r2, 6;
	mov.u32 	%r17, %r7;
	@%p5 bra 	$L__BB2_7;
	shr.u32 	%r3, %r2, 1;
	mov.b32 	%r16, 3;
	bra.uni 	$L__BB2_6;
$L__BB2_5:
	add.s32 	%r4, %r16, 1;
	setp.eq.s32 	%p7, %r16, %r3;
	mov.u32 	%r16, %r4;
	mov.u32 	%r17, %r7;
	@%p7 bra 	$L__BB2_7;
$L__BB2_6:
	rem.u32 	%r14, %r2, %r16;
	setp.ne.s32 	%p6, %r14, 0;
	mov.u32 	%r17, %r9;
	@%p6 bra 	$L__BB2_5;
$L__BB2_7:
	cvta.to.global.u64 	%rd6, %rd2;
	add.s64 	%rd8, %rd6, %rd4;
	st.global.u32 	[%rd8], %r17;
$L__BB2_8:
	ret;

}


// ===== COMPILED SASS (sm_100) =====

	.target	sm_100

	.elftype	@"ET_EXEC"


//--------------------- .note.nv.tkinfo           --------------------------
	.section	.note.nv.tkinfo,"",@"SHT_NOTE"
	.sectionflags	@"SHF_NOTE_NV_TKINFO"
	.tkinfo
        /*0018*/ 	.word	0x00000002
        /*0030*/ 	.string	""
        /*0030*/ 	.string	"ptxas"
        /*0030*/ 	.string	"Cuda compilation tools, release 13.0, V13.0.88"
        /*0030*/ 	.string	"Build cuda_13.0.r13.0/compiler.36424714_0"
        /*0030*/ 	.string	"-arch sm_100 -m 64 "



//--------------------- .note.nv.cuinfo           --------------------------
	.section	.note.nv.cuinfo,"",@"SHT_NOTE"
	.sectionflags	@"SHF_NOTE_NV_CUINFO"
        /*0018*/ 	.short	0x0002
        /*001a*/ 	.short	0x0064
        /*001c*/ 	.short	0x0082
	.zero		2


//--------------------- .nv.info                  --------------------------
	.section	.nv.info,"",@"SHT_CUDA_INFO"
	.align	4


	//----- nvinfo : EIATTR_REGCOUNT
	.align		4
        /*0000*/ 	.byte	0x04, 0x2f
        /*0002*/ 	.short	(.L_1 - .L_0)
	.align		4
.L_0:
        /*0004*/ 	.word	index@(doTheThing)
        /*0008*/ 	.word	0x00000004


	//----- nvinfo : EIATTR_FRAME_SIZE
	.align		4
.L_1:
        /*000c*/ 	.byte	0x04, 0x11
        /*000e*/ 	.short	(.L_3 - .L_2)
	.align		4
.L_2:
        /*0010*/ 	.word	index@(doTheThing)
        /*0014*/ 	.word	0x00000000


	//----- nvinfo : EIATTR_REGCOUNT
	.align		4
.L_3:
        /*0018*/ 	.byte	0x04, 0x2f
        /*001a*/ 	.short	(.L_5 - .L_4)
	.align		4
.L_4:
        /*001c*/ 	.word	index@(addArrays)
        /*0020*/ 	.word	0x0000000c


	//----- nvinfo : EIATTR_FRAME_SIZE
	.align		4
.L_5:
        /*0024*/ 	.byte	0x04, 0x11
        /*0026*/ 	.short	(.L_7 - .L_6)
	.align		4
.L_6:
        /*0028*/ 	.word	index@(addArrays)
        /*002c*/ 	.word	0x00000000


	//----- nvinfo : EIATTR_REGCOUNT
	.align		4
.L_7:
        /*0030*/ 	.byte	0x04, 0x2f
        /*0032*/ 	.short	(.L_9 - .L_8)
	.align		4
.L_8:
        /*0034*/ 	.word	index@(findPrimes)
        /*0038*/ 	.word	0x0000000a


	//----- nvinfo : EIATTR_FRAME_SIZE
	.align		4
.L_9:
        /*003c*/ 	.byte	0x04, 0x11
        /*003e*/ 	.short	(.L_11 - .L_10)
	.align		4
.L_10:
        /*0040*/ 	.word	index@(findPrimes)
        /*0044*/ 	.word	0x00000000


	//----- nvinfo : EIATTR_MIN_STACK_SIZE
	.align		4
.L_11:
        /*0048*/ 	.byte	0x04, 0x12
        /*004a*/ 	.short	(.L_13 - .L_12)
	.align		4
.L_12:
        /*004c*/ 	.word	index@(findPrimes)
        /*0050*/ 	.word	0x00000000


	//----- nvinfo : EIATTR_MIN_STACK_SIZE
	.align		4
.L_13:
        /*0054*/ 	.byte	0x04, 0x12
        /*0056*/ 	.short	(.L_15 - .L_14)
	.align		4
.L_14:
        /*0058*/ 	.word	index@(addArrays)
        /*005c*/ 	.word	0x00000000


	//----- nvinfo : EIATTR_MIN_STACK_SIZE
	.align		4
.L_15:
        /*0060*/ 	.byte	0x04, 0x12
        /*0062*/ 	.short	(.L_17 - .L_16)
	.align		4
.L_16:
        /*0064*/ 	.word	index@(doTheThing)
        /*0068*/ 	.word	0x00000000
.L_17:


//--------------------- .nv.compat                --------------------------
	.section	.nv.compat,"",@"SHT_CUDA_COMPAT_INFO"
	.align	4
        /*0000*/ 	.byte	0x02, 0x09, 0x00, 0x00, 0x02, 0x02, 0x01, 0x00, 0x02, 0x05, 0x05, 0x00, 0x03, 0x07, 0x01, 0x01
        /*0010*/ 	.byte	0x02, 0x03, 0x00, 0x00, 0x02, 0x06, 0x01, 0x00, 0x04, 0x0b, 0x08, 0x00, 0x09, 0x00, 0x00, 0x00
        /*0020*/ 	.byte	0x00, 0x00, 0x00, 0x00


//--------------------- .nv.info.findPrimes       --------------------------
	.section	.nv.info.findPrimes,"",@"SHT_CUDA_INFO"
	.sectionflags	@""
	.align	4


	//----- nvinfo : EIATTR_CUDA_API_VERSION
	.align		4
        /*0000*/ 	.byte	0x04, 0x37
        /*0002*/ 	.short	(.L_19 - .L_18)
.L_18:
        /*0004*/ 	.word	0x00000082


	//----- nvinfo : EIATTR_KPARAM_INFO
	.align		4
.L_19:
        /*0008*/ 	.byte	0x04, 0x17
        /*000a*/ 	.short	(.L_21 - .L_20)
.L_20:
        /*000c*/ 	.word	0x00000000
        /*0010*/ 	.short	0x0003
        /*0012*/ 	.short	0x0018
        /*0014*/ 	.byte	0x00, 0xf0, 0x11, 0x00


	//----- nvinfo : EIATTR_KPARAM_INFO
	.align		4
.L_21:
        /*0018*/ 	.byte	0x04, 0x17
        /*001a*/ 	.short	(.L_23 - .L_22)
.L_22:
        /*001c*/ 	.word	0x00000000
        /*0020*/ 	.short	0x0002
        /*0022*/ 	.short	0x0010
        /*0024*/ 	.byte	0x00, 0xf5, 0x21, 0x00


	//----- nvinfo : EIATTR_KPARAM_INFO
	.align		4
.L_23:
        /*0028*/ 	.byte	0x04, 0x17
        /*002a*/ 	.short	(.L_25 - .L_24)
.L_24:
        /*002c*/ 	.word	0x00000000
        /*0030*/ 	.short	0x0001
        /*0032*/ 	.short	0x0008
        /*0034*/ 	.byte	0x00, 0xf0, 0x11, 0x00


	//----- nvinfo : EIATTR_KPARAM_INFO
	.align		4
.L_25:
        /*0038*/ 	.byte	0x04, 0x17
        /*003a*/ 	.short	(.L_27 - .L_26)
.L_26:
        /*003c*/ 	.word	0x00000000
        /*0040*/ 	.short	0x0000
        /*0042*/ 	.short	0x0000
        /*0044*/ 	.byte	0x00, 0xf5, 0x21, 0x00


	//----- nvinfo : EIATTR_SPARSE_MMA_MASK
	.align		4
.L_27:
        /*0048*/ 	.byte	0x03, 0x50
        /*004a*/ 	.short	0x0000


	//----- nvinfo : EIATTR_MAXREG_COUNT
	.align		4
        /*004c*/ 	.byte	0x03, 0x1b
        /*004e*/ 	.short	0x00ff


	//----- nvinfo : EIATTR_MERCURY_ISA_VERSION
	.align		4
        /*0050*/ 	.byte	0x03, 0x5f
        /*0052*/ 	.short	0x0101


	//----- nvinfo : EIATTR_VRC_CTA_INIT_COUNT
	.align		4
        /*0054*/ 	.byte	0x02, 0x4a
	.zero		1
	.zero		1


	//----- nvinfo : EIATTR_EXIT_INSTR_OFFSETS
	.align		4
        /*0058*/ 	.byte	0x04, 0x1c
        /*005a*/ 	.short	(.L_29 - .L_28)


	//   ....[0]....
.L_28:
        /*005c*/ 	.word	0x00000030


	//   ....[1]....
        /*0060*/ 	.word	0x00000300


	//----- nvinfo : EIATTR_CBANK_PARAM_SIZE
	.align		4
.L_29:
        /*0064*/ 	.byte	0x03, 0x19
        /*0066*/ 	.short	0x001c


	//----- nvinfo : EIATTR_PARAM_CBANK
	.align		4
        /*0068*/ 	.byte	0x04, 0x0a
        /*006a*/ 	.short	(.L_31 - .L_30)
	.align		4
.L_30:
        /*006c*/ 	.word	index@(.nv.constant0.findPrimes)
        /*0070*/ 	.short	0x0380
        /*0072*/ 	.short	0x001c


	//----- nvinfo : EIATTR_SW_WAR
	.align		4
.L_31:
        /*0074*/ 	.byte	0x04, 0x36
        /*0076*/ 	.short	(.L_33 - .L_32)
.L_32:
        /*0078*/ 	.word	0x00000008
.L_33:


//--------------------- .nv.info.addArrays        --------------------------
	.section	.nv.info.addArrays,"",@"SHT_CUDA_INFO"
	.sectionflags	@""
	.align	4


	//----- nvinfo : EIATTR_CUDA_API_VERSION
	.align		4
        /*0000*/ 	.byte	0x04, 0x37
        /*0002*/ 	.short	(.L_35 - .L_34)
.L_34:
        /*0004*/ 	.word	0x00000082


	//----- nvinfo : EIATTR_KPARAM_INFO
	.align		4
.L_35:
        /*0008*/ 	.byte	0x04, 0x17
        /*000a*/ 	.short	(.L_37 - .L_36)
.L_36:
        /*000c*/ 	.word	0x00000000
        /*0010*/ 	.short	0x0005
        /*0012*/ 	.short	0x0028
        /*0014*/ 	.byte	0x00, 0xf0, 0x11, 0x00


	//----- nvinfo : EIATTR_KPARAM_INFO
	.align		4
.L_37:
        /*0018*/ 	.byte	0x04, 0x17
        /*001a*/ 	.short	(.L_39 - .L_38)
.L_38:
        /*001c*/ 	.word	0x00000000
        /*0020*/ 	.short	0x0004
        /*0022*/ 	.short	0x0020
        /*0024*/ 	.byte	0x00, 0xf5, 0x21, 0x00


	//----- nvinfo : EIATTR_KPARAM_INFO
	.align		4
.L_39:
        /*0028*/ 	.byte	0x04, 0x17
        /*002a*/ 	.short	(.L_41 - .L_40)
.L_40:
        /*002c*/ 	.word	0x00000000
        /*0030*/ 	.short	0x0003
        /*0032*/ 	.short	0x0018
        /*0034*/ 	.byte	0x00, 0xf0, 0x11, 0x00


	//----- nvinfo : EIATTR_KPARAM_INFO
	.align		4
.L_41:
        /*0038*/ 	.byte	0x04, 0x17
        /*003a*/ 	.short	(.L_43 - .L_42)
.L_42:
        /*003c*/ 	.word	0x00000000
        /*0040*/ 	.short	0x0002
        /*0042*/ 	.short	0x0010
        /*0044*/ 	.byte	0x00, 0xf5, 0x21, 0x00


	//----- nvinfo : EIATTR_KPARAM_INFO
	.align		4
.L_43:
        /*0048*/ 	.byte	0x04, 0x17
        /*004a*/ 	.short	(.L_45 - .L_44)
.L_44:
        /*004c*/ 	.word	0x00000000
        /*0050*/ 	.short	0x0001
        /*0052*/ 	.short	0x0008
        /*0054*/ 	.byte	0x00, 0xf0, 0x11, 0x00


	//----- nvinfo : EIATTR_KPARAM_INFO
	.align		4
.L_45:
        /*0058*/ 	.byte	0x04, 0x17
        /*005a*/ 	.short	(.L_47 - .L_46)
.L_46:
        /*005c*/ 	.word	0x00000000
        /*0060*/ 	.short	0x0000
        /*0062*/ 	.short	0x0000
        /*0064*/ 	.byte	0x00, 0xf5, 0x21, 0x00


	//----- nvinfo : EIATTR_SPARSE_MMA_MASK
	.align		4
.L_47:
        /*0068*/ 	.byte	0x03, 0x50
        /*006a*/ 	.short	0x0000


	//----- nvinfo : EIATTR_MAXREG_COUNT
	.align		4
        /*006c*/ 	.byte	0x03, 0x1b
        /*006e*/ 	.short	0x00ff


	//----- nvinfo : EIATTR_MERCURY_ISA_VERSION
	.align		4
        /*0070*/ 	.byte	0x03, 0x5f
        /*0072*/ 	.short	0x0101


	//----- nvinfo : EIATTR_VRC_CTA_INIT_COUNT
	.align		4
        /*0074*/ 	.byte	0x02, 0x4a
	.zero		1
	.zero		1


	//----- nvinfo : EIATTR_EXIT_INSTR_OFFSETS
	.align		4
        /*0078*/ 	.byte	0x04, 0x1c
        /*007a*/ 	.short	(.L_49 - .L_48)


	//   ....[0]....
.L_48:
        /*007c*/ 	.word	0x00000030


	//   ....[1]....
        /*0080*/ 	.word	0x000000f0


	//----- nvinfo : EIATTR_CBANK_PARAM_SIZE
	.align		4
.L_49:
        /*0084*/ 	.byte	0x03, 0x19
        /*0086*/ 	.short	0x002c


	//----- nvinfo : EIATTR_PARAM_CBANK
	.align		4
        /*0088*/ 	.byte	0x04, 0x0a
        /*008a*/ 	.short	(.L_51 - .L_50)
	.align		4
.L_50:
        /*008c*/ 	.word	index@(.nv.constant0.addArrays)
        /*0090*/ 	.short	0x0380
        /*0092*/ 	.short	0x002c


	//----- nvinfo : EIATTR_SW_WAR
	.align		4
.L_51:
        /*0094*/ 	.byte	0x04, 0x36
        /*0096*/ 	.short	(.L_53 - .L_52)
.L_52:
        /*0098*/ 	.word	0x00000008
.L_53:


//--------------------- .nv.info.doTheThing       --------------------------
	.section	.nv.info.doTheThing,"",@"SHT_CUDA_INFO"
	.sectionflags	@""
	.align	4


	//----- nvinfo : EIATTR_CUDA_API_VERSION
	.align		4
        /*0000*/ 	.byte	0x04, 0x37
        /*0002*/ 	.short	(.L_55 - .L_54)
.L_54:
        /*0004*/ 	.word	0x00000082


	//----- nvinfo : EIATTR_KPARAM_INFO
	.align		4
.L_55:
        /*0008*/ 	.byte	0x04, 0x17
        /*000a*/ 	.short	(.L_57 - .L_56)
.L_56:
        /*000c*/ 	.word	0x00000000
        /*0010*/ 	.short	0x0001
        /*0012*/ 	.short	0x0008
        /*0014*/ 	.byte	0x00, 0xf0, 0x11, 0x00


	//----- nvinfo : EIATTR_KPARAM_INFO
	.align		4
.L_57:
        /*0018*/ 	.byte	0x04, 0x17
        /*001a*/ 	.short	(.L_59 - .L_58)
.L_58:
        /*001c*/ 	.word	0x00000000
        /*0020*/ 	.short	0x0000
        /*0022*/ 	.short	0x0000
        /*0024*/ 	.byte	0x00, 0xf5, 0x21, 0x00


	//----- nvinfo : EIATTR_SPARSE_MMA_MASK
	.align		4
.L_59:
        /*0028*/ 	.byte	0x03, 0x50
        /*002a*/ 	.short	0x0000


	//----- nvinfo : EIATTR_MAXREG_COUNT
	.align		4
        /*002c*/ 	.byte	0x03, 0x1b
        /*002e*/ 	.short	0x00ff


	//----- nvinfo : EIATTR_MERCURY_ISA_VERSION
	.align		4
        /*0030*/ 	.byte	0x03, 0x5f
        /*0032*/ 	.short	0x0101


	//----- nvinfo : EIATTR_VRC_CTA_INIT_COUNT
	.align		4
        /*0034*/ 	.byte	0x02, 0x4a
	.zero		1
	.zero		1


	//----- nvinfo : EIATTR_EXIT_INSTR_OFFSETS
	.align		4
        /*0038*/ 	.byte	0x04, 0x1c
        /*003a*/ 	.short	(.L_61 - .L_60)


	//   ....[0]....
.L_60:
        /*003c*/ 	.word	0x00000010


	//----- nvinfo : EIATTR_CBANK_PARAM_SIZE
	.align		4
.L_61:
        /*0040*/ 	.byte	0x03, 0x19
        /*0042*/ 	.short	0x000c


	//----- nvinfo : EIATTR_PARAM_CBANK
	.align		4
        /*0044*/ 	.byte	0x04, 0x0a
        /*0046*/ 	.short	(.L_63 - .L_62)
	.align		4
.L_62:
        /*0048*/ 	.word	index@(.nv.constant0.doTheThing)
        /*004c*/ 	.short	0x0380
        /*004e*/ 	.short	0x000c


	//----- nvinfo : EIATTR_SW_WAR
	.align		4
.L_63:
        /*0050*/ 	.byte	0x04, 0x36
        /*0052*/ 	.short	(.L_65 - .L_64)
.L_64:
        /*0054*/ 	.word	0x00000008
.L_65:


//--------------------- .nv.callgraph             --------------------------
	.section	.nv.callgraph,"",@"SHT_CUDA_CALLGRAPH"
	.align	4
	.sectionentsize	8
	.align		4
        /*0000*/ 	.word	0x00000000
	.align		4
        /*0004*/ 	.word	0xffffffff
	.align		4
        /*0008*/ 	.word	0x00000000
	.align		4
        /*000c*/ 	.word	0xfffffffe
	.align		4
        /*0010*/ 	.word	0x00000000
	.align		4
        /*0014*/ 	.word	0xfffffffd
	.align		4
        /*0018*/ 	.word	0x00000000
	.align		4
        /*001c*/ 	.word	0xfffffffc


//--------------------- .text.findPrimes          --------------------------
	.section	.text.findPrimes,"ax",@progbits
	.align	128
        .global         findPrimes
        .type           findPrimes,@function
        .size           findPrimes,(.L_x_5 - findPrimes)
        .other          findPrimes,@"STO_CUDA_ENTRY STV_DEFAULT"
findPrimes:
.text.findPrimes:
[----:B------:R-:W-:Y:S01]  /*0000*/  LDC R1, c[0x0][0x37c] ;  /* 0x0000df00ff017b82 */ /* 0x000fe20000000800 */
[----:B------:R-:W0:Y:S02]  /*0010*/  S2R R7, SR_CTAID.X ;  /* 0x0000000000077919 */ /* 0x000e240000002500 */
[----:B0-----:R-:W-:-:S13]  /*0020*/  ISETP.GT.U32.AND P0, PT, R7, 0xf423f, PT ;  /* 0x000f423f0700780c */ /* 0x001fda0003f04070 */
[----:B------:R-:W-:Y:S05]  /*0030*/  @P0 EXIT ;  /* 0x000000000000094d */ /* 0x000fea0003800000 */
[----:B------:R-:W0:Y:S01]  /*0040*/  LDC.64 R2, c[0x0][0x380] ;  /* 0x0000e000ff027b82 */ /* 0x000e220000000a00 */
[----:B------:R-:W1:Y:S01]  /*0050*/  LDCU.64 UR6, c[0x0][0x358] ;  /* 0x00006b00ff0677ac */ /* 0x000e620008000a00 */
[----:B0-----:R-:W-:-:S05]  /*0060*/  IMAD.WIDE.U32 R2, R7, 0x4, R2 ;  /* 0x0000000407027825 */ /* 0x001fca00078e0002 */
[----:B-1----:R-:W2:Y:S01]  /*0070*/  LDG.E R0, desc[UR6][R2.64] ;  /* 0x0000000602007981 */ /* 0x002ea2000c1e1900 */
[----:B------:R-:W-:Y:S02]  /*0080*/  IMAD.MOV.U32 R5, RZ, RZ, 0x1 ;  /* 0x00000001ff057424 */ /* 0x000fe400078e00ff */
[----:B--2---:R-:W-:-:S05]  /*0090*/  VIADD R4, R0, 0xffffffff ;  /* 0xffffffff00047836 */ /* 0x004fca0000000000 */
[----:B------:R-:W-:-:S13]  /*00a0*/  ISETP.GE.U32.AND P0, PT, R4, 0x2, PT ;  /* 0x000000020400780c */ /* 0x000fda0003f06070 */
[----:B------:R-:W-:Y:S05]  /*00b0*/  @!P0 BRA `(.L_x_0) ;  /* 0x0000000000848947 */ /* 0x000fea0003800000 */
[----:B------:R-:W-:Y:S01]  /*00c0*/  LOP3.LUT R2, R0, 0x1, RZ, 0xc0, !PT ;  /* 0x0000000100027812 */ /* 0x000fe200078ec0ff */
[----:B------:R-:W-:-:S03]  /*00d0*/  IMAD.MOV.U32 R5, RZ, RZ, RZ ;  /* 0x000000ffff057224 */ /* 0x000fc600078e00ff */
[----:B------:R-:W-:-:S13]  /*00e0*/  ISETP.NE.U32.AND P0, PT, R2, 0x1, PT ;  /* 0x000000010200780c */ /* 0x000fda0003f05070 */
[----:B------:R-:W-:Y:S05]  /*00f0*/  @P0 BRA `(.L_x_0) ;  /* 0x0000000000740947 */ /* 0x000fea0003800000 */
[----:B------:R-:W-:Y:S01]  /*0100*/  ISETP.GE.AND P0, PT, R0, 0x6, PT ;  /* 0x000000060000780c */ /* 0x000fe20003f06270 */
[----:B------:R-:W-:-:S12]  /*0110*/  HFMA2 R5, -RZ, RZ, 0, 5.9604644775390625e-08 ;  /* 0x00000001ff057431 */ /* 0x000fd800000001ff */
[----:B------:R-:W-:Y:S05]  /*0120*/  @!P0 BRA `(.L_x_0) ;  /* 0x0000000000688947 */ /* 0x000fea0003800000 */
[----:B------:R-:W-:Y:S01]  /*0130*/  LEA.HI R6, R0, 0x1, RZ, 0x1f ;  /* 0x0000000100067811 */ /* 0x000fe200078ff8ff */
[----:B------:R-:W-:-:S06]  /*0140*/  UMOV UR4, 0x3 ;  /* 0x0000000300047882 */ /* 0x000fcc0000000000 */
.L_x_1:
[----:B------:R-:W0:Y:S01]  /*0150*/  I2F.U32.RP R4, UR4 ;  /* 0x0000000400047d06 */ /* 0x000e220008209000 */
[----:B------:R-:W-:-:S07]  /*0160*/  ISETP.NE.U32.AND P1, PT, RZ, UR4, PT ;  /* 0x00000004ff007c0c */ /* 0x000fce000bf25070 */
[----:B0-----:R-:W0:Y:S02]  /*0170*/  MUFU.RCP R4, R4 ;  /* 0x0000000400047308 */ /* 0x001e240000001000 */
[----:B0-----:R-:W-:-:S06]  /*0180*/  VIADD R2, R4, 0xffffffe ;  /* 0x0ffffffe04027836 */ /* 0x001fcc0000000000 */
[----:B------:R0:W1:Y:S02]  /*0190*/  F2I.FTZ.U32.TRUNC.NTZ R3, R2 ;  /* 0x0000000200037305 */ /* 0x000064000021f000 */
[----:B0-----:R-:W-:Y:S01]  /*01a0*/  MOV R2, RZ ;  /* 0x000000ff00027202 */ /* 0x001fe20000000f00 */
[----:B-1----:R-:W-:-:S04]  /*01b0*/  IMAD.MOV R5, RZ, RZ, -R3 ;  /* 0x000000ffff057224 */ /* 0x002fc800078e0a03 */
[----:B------:R-:W-:-:S04]  /*01c0*/  IMAD R5, R5, UR4, RZ ;  /* 0x0000000405057c24 */ /* 0x000fc8000f8e02ff */
[----:B------:R-:W-:-:S04]  /*01d0*/  IMAD.HI.U32 R3, R3, R5, R2 ;  /* 0x0000000503037227 */ /* 0x000fc800078e0002 */
[----:B------:R-:W-:Y:S02]  /*01e0*/  IMAD.MOV.U32 R5, RZ, RZ, RZ ;  /* 0x000000ffff057224 */ /* 0x000fe400078e00ff */
[----:B------:R-:W-:-:S04]  /*01f0*/  IMAD.HI.U32 R3, R3, R0, RZ ;  /* 0x0000000003037227 */ /* 0x000fc800078e00ff */
[----:B------:R-:W-:-:S04]  /*0200*/  IMAD.MOV R3, RZ, RZ, -R3 ;  /* 0x000000ffff037224 */ /* 0x000fc800078e0a03 */
[----:B------:R-:W-:-:S05]  /*0210*/  IMAD R3, R3, UR4, R0 ;  /* 0x0000000403037c24 */ /* 0x000fca000f8e0200 */
[----:B------:R-:W-:-:S13]  /*0220*/  ISETP.GE.U32.AND P0, PT, R3, UR4, PT ;  /* 0x0000000403007c0c */ /* 0x000fda000bf06070 */
[----:B------:R-:W-:-:S05]  /*0230*/  @P0 VIADD R3, R3, -UR4 ;  /* 0x8000000403030c36 */ /* 0x000fca0008000000 */
[----:B------:R-:W-:-:S13]  /*0240*/  ISETP.GE.U32.AND P0, PT, R3, UR4, PT ;  /* 0x0000000403007c0c */ /* 0x000fda000bf06070 */
[----:B------:R-:W-:Y:S02]  /*0250*/  @P0 IADD3 R3, PT, PT, R3, -UR4, RZ ;  /* 0x8000000403030c10 */ /* 0x000fe4000fffe0ff */
[----:B------:R-:W-:-:S04]  /*0260*/  @!P1 LOP3.LUT R3, RZ, UR4, RZ, 0x33, !PT ;  /* 0x00000004ff039c12 */ /* 0x000fc8000f8e33ff */
[----:B------:R-:W-:-:S13]  /*0270*/  ISETP.NE.AND P0, PT, R3, RZ, PT ;  /* 0x000000ff0300720c */ /* 0x000fda0003f05270 */
[----:B------:R-:W-:Y:S05]  /*0280*/  @!P0 BRA `(.L_x_0) ;  /* 0x0000000000108947 */ /* 0x000fea0003800000 */
[----:B------:R-:W-:-:S06]  /*0290*/  UIADD3 UR4, UPT, UPT, UR4, 0x1, URZ ;  /* 0x0000000104047890 */ /* 0x000fcc000fffe0ff */
[----:B------:R-:W-:-:S13]  /*02a0*/  ISETP.NE.AND P0, PT, R6, UR4, PT ;  /* 0x0000000406007c0c */ /* 0x000fda000bf05270 */
[----:B------:R-:W-:Y:S05]  /*02b0*/  @P0 BRA `(.L_x_1) ;  /* 0xfffffffc00a40947 */ /* 0x000fea000383ffff */
[----:B------:R-:W-:-:S07]  /*02c0*/  HFMA2 R5, -RZ, RZ, 0, 5.9604644775390625e-08 ;  /* 0x00000001ff057431 */ /* 0x000fce00000001ff */
.L_x_0:
[----:B------:R-:W0:Y:S02]  /*02d0*/  LDC.64 R2, c[0x0][0x390] ;  /* 0x0000e400ff027b82 */ /* 0x000e240000000a00 */
[----:B0-----:R-:W-:-:S05]  /*02e0*/  IMAD.WIDE.U32 R2, R7, 0x4, R2 ;  /* 0x0000000407027825 */ /* 0x001fca00078e0002 */
[----:B------:R-:W-:Y:S01]  /*02f0*/  STG.E desc[UR6][R2.64], R5 ;  /* 0x0000000502007986 */ /* 0x000fe2000c101906 */
[----:B------:R-:W-:Y:S05]  /*0300*/  EXIT ;  /* 0x000000000000794d */ /* 0x000fea0003800000 */
.L_x_2:
[----:B------:R-:W-:-:S00]  /*0310*/  BRA `(.L_x_2) ;  /* 0xfffffffc00fc7947 */ /* 0x000fc0000383ffff */
[----:B------:R-:W-:-:S00]  /*0320*/  NOP ;  /* 0x0000000000007918 */ /* 0x000fc00000000000 */
        /* <DEDUP_REMOVED lines=13> */
.L_x_5:


//--------------------- .text.addArrays           --------------------------
	.section	.text.addArrays,"ax",@progbits
	.align	128
        .global         addArrays
        .type           addArrays,@function
        .size           addArrays,(.L_x_6 - addArrays)
        .other          addArrays,@"STO_CUDA_ENTRY STV_DEFAULT"
addArrays:
.text.addArrays:
[----:B------:R-:W-:Y:S01]  /*0000*/  LDC R1, c[0x0][0x37c] ;  /* 0x0000df00ff017b82 */ /* 0x000fe20000000800 */
[----:B------:R-:W0:Y:S02]  /*0010*/  S2R R9, SR_CTAID.X ;  /* 0x0000000000097919 */ /* 0x000e240000002500 */
[----:B0-----:R-:W-:-:S13]  /*0020*/  ISETP.GT.U32.AND P0, PT, R9, 0xf423f, PT ;  /* 0x000f423f0900780c */ /* 0x001fda0003f04070 */
[----:B------:R-:W-:Y:S05]  /*0030*/  @P0 EXIT ;  /* 0x000000000000094d */ /* 0x000fea0003800000 */
[----:B------:R-:W0:Y:S01]  /*0040*/  LDC.64 R2, c[0x0][0x380] ;  /* 0x0000e000ff027b82 */ /* 0x000e220000000a00 */
[----:B------:R-:W1:Y:S07]  /*0050*/  LDCU.64 UR4, c[0x0][0x358] ;  /* 0x00006b00ff0477ac */ /* 0x000e6e0008000a00 */
[----:B------:R-:W2:Y:S08]  /*0060*/  LDC.64 R4, c[0x0][0x390] ;  /* 0x0000e400ff047b82 */ /* 0x000eb00000000a00 */
[----:B------:R-:W3:Y:S01]  /*0070*/  LDC.64 R6, c[0x0][0x3a0] ;  /* 0x0000e800ff067b82 */ /* 0x000ee20000000a00 */
[----:B0-----:R-:W-:-:S06]  /*0080*/  IMAD.WIDE.U32 R2, R9, 0x4, R2 ;  /* 0x0000000409027825 */ /* 0x001fcc00078e0002 */
[----:B-1----:R-:W4:Y:S01]  /*0090*/  LDG.E R2, desc[UR4][R2.64] ;  /* 0x0000000402027981 */ /* 0x002f22000c1e1900 */
[----:B--2---:R-:W-:-:S06]  /*00a0*/  IMAD.WIDE.U32 R4, R9, 0x4, R4 ;  /* 0x0000000409047825 */ /* 0x004fcc00078e0004 */
[----:B------:R-:W4:Y:S01]  /*00b0*/  LDG.E R5, desc[UR4][R4.64] ;  /* 0x0000000404057981 */ /* 0x000f22000c1e1900 */
[----:B---3--:R-:W-:Y:S01]  /*00c0*/  IMAD.WIDE.U32 R6, R9, 0x4, R6 ;  /* 0x0000000409067825 */ /* 0x008fe200078e0006 */
[----:B----4-:R-:W-:-:S05]  /*00d0*/  IADD3 R9, PT, PT, R2, R5, RZ ;  /* 0x0000000502097210 */ /* 0x010fca0007ffe0ff */
[----:B------:R-:W-:Y:S01]  /*00e0*/  STG.E desc[UR4][R6.64], R9 ;  /* 0x0000000906007986 */ /* 0x000fe2000c101904 */
[----:B------:R-:W-:Y:S05]  /*00f0*/  EXIT ;  /* 0x000000000000794d */ /* 0x000fea0003800000 */
.L_x_3:
        /* <DEDUP_REMOVED lines=16> */
.L_x_6:


//--------------------- .text.doTheThing          --------------------------
	.section	.text.doTheThing,"ax",@progbits
	.align	128
        .global         doTheThing
        .type           doTheThing,@function
        .size           doTheThing,(.L_x_7 - doTheThing)
        .other          doTheThing,@"STO_CUDA_ENTRY STV_DEFAULT"
doTheThing:
.text.doTheThing:
[----:B------:R-:W-:Y:S01]  /*0000*/  LDC R1, c[0x0][0x37c] ;  /* 0x0000df00ff017b82 */ /* 0x000fe20000000800 */
[----:B------:R-:W-:Y:S05]  /*0010*/  EXIT ;  /* 0x000000000000794d */ /* 0x000fea0003800000 */
.L_x_4:
        /* <DEDUP_REMOVED lines=14> */
.L_x_7:


//--------------------- .nv.shared.reserved.0     --------------------------
	.section	.nv.shared.reserved.0,"aw",@nobits
	.weak		__nv_reservedSMEM_offset_0_alias
	.size		__nv_reservedSMEM_offset_0_alias, 0, 64
	.other		__nv_reservedSMEM_offset_0_alias,@"STO_CUDA_RESERVED_SHARED STV_DEFAULT"
__nv_reservedSMEM_offset_0_alias:
	.zero		0
	.zero		64


//--------------------- .nv.constant0.findPrimes  --------------------------
	.section	.nv.constant0.findPrimes,"a",@progbits
	.sectionflags	@""
	.align	4
.nv.constant0.findPrimes:
	.zero		924


//--------------------- .nv.constant0.addArrays   --------------------------
	.section	.nv.constant0.addArrays,"a",@progbits
	.sectionflags	@""
	.align	4
.nv.constant0.addArrays:
	.zero		940


//--------------------- .nv.constant0.doTheThing  --------------------------
	.section	.nv.constant0.doTheThing,"a",@progbits
	.sectionflags	@""
	.align	4
.nv.constant0.doTheThing:
	.zero		908


//--------------------- SYMBOLS --------------------------

	.type		.nv.reservedSmem.offset0,@object
	.size		.nv.reservedSmem.offset0,0x4
